//
// Generated by NVIDIA NVVM Compiler
//
// Compiler Build ID: CL-36424714
// Cuda compilation tools, release 13.0, V13.0.88
// Based on NVVM 20.0.0
//

.version 9.0
.target sm_100
.address_size 64

	// .globl	add

.visible .entry add(
	.param .u32 add_param_0,
	.param .u64 .ptr .align 1 add_param_1,
	.param .u64 .ptr .align 1 add_param_2
)
{
	.reg .pred 	%p<2>;
	.reg .b32 	%r<6>;
	.reg .b32 	%f<4>;
	.reg .b64 	%rd<8>;

	ld.param.u32 	%r2, [add_param_0];
	ld.param.u64 	%rd1, [add_param_1];
	ld.param.u64 	%rd2, [add_param_2];
	mov.u32 	%r3, %ctaid.x;
	mov.u32 	%r4, %ntid.x;
	mov.u32 	%r5, %tid.x;
	mad.lo.s32 	%r1, %r3, %r4, %r5;
	setp.ge.s32 	%p1, %r1, %r2;
	@%p1 bra 	$L__BB0_2;
	cvta.to.global.u64 	%rd3, %rd1;
	cvta.to.global.u64 	%rd4, %rd2;
	mul.wide.s32 	%rd5, %r1, 4;
	add.s64 	%rd6, %rd3, %rd5;
	ld.global.f32 	%f1, [%rd6];
	add.s64 	%rd7, %rd4, %rd5;
	ld.global.f32 	%f2, [%rd7];
	add.f32 	%f3, %f1, %f2;
	st.global.f32 	[%rd7], %f3;
$L__BB0_2:
	ret;

}


// ===== COMPILED SASS (sm_100) =====

	.target	sm_100

	.elftype	@"ET_EXEC"


//--------------------- .note.nv.tkinfo           --------------------------
	.section	.note.nv.tkinfo,"",@"SHT_NOTE"
	.sectionflags	@"SHF_NOTE_NV_TKINFO"
	.tkinfo
        /*0018*/ 	.word	0x00000002
        /*0030*/ 	.string	""
        /*0030*/ 	.string	"ptxas"
        /*0030*/ 	.string	"Cuda compilation tools, release 13.0, V13.0.88"
        /*0030*/ 	.string	"Build cuda_13.0.r13.0/compiler.36424714_0"
        /*0030*/ 	.string	"-arch sm_100 -m 64 "



//--------------------- .note.nv.cuinfo           --------------------------
	.section	.note.nv.cuinfo,"",@"SHT_NOTE"
	.sectionflags	@"SHF_NOTE_NV_CUINFO"
        /*0018*/ 	.short	0x0002
        /*001a*/ 	.short	0x0064
        /*001c*/ 	.short	0x0082
	.zero		2


//--------------------- .nv.info                  --------------------------
	.section	.nv.info,"",@"SHT_CUDA_INFO"
	.align	4


	//----- nvinfo : EIATTR_REGCOUNT
	.align		4
        /*0000*/ 	.byte	0x04, 0x2f
        /*0002*/ 	.short	(.L_1 - .L_0)
	.align		4
.L_0:
        /*0004*/ 	.word	index@(add)
        /*0008*/ 	.word	0x0000000a


	//----- nvinfo : EIATTR_FRAME_SIZE
	.align		4
.L_1:
        /*000c*/ 	.byte	0x04, 0x11
        /*000e*/ 	.short	(.L_3 - .L_2)
	.align		4
.L_2:
        /*0010*/ 	.word	index@(add)
        /*0014*/ 	.word	0x00000000


	//----- nvinfo : EIATTR_MIN_STACK_SIZE
	.align		4
.L_3:
        /*0018*/ 	.byte	0x04, 0x12
        /*001a*/ 	.short	(.L_5 - .L_4)
	.align		4
.L_4:
        /*001c*/ 	.word	index@(add)
        /*0020*/ 	.word	0x00000000
.L_5:


//--------------------- .nv.compat                --------------------------
	.section	.nv.compat,"",@"SHT_CUDA_COMPAT_INFO"
	.align	4
        /*0000*/ 	.byte	0x02, 0x09, 0x00, 0x00, 0x02, 0x02, 0x01, 0x00, 0x02, 0x05, 0x05, 0x00, 0x03, 0x07, 0x01, 0x01
        /*0010*/ 	.byte	0x02, 0x03, 0x00, 0x00, 0x02, 0x06, 0x01, 0x00, 0x04, 0x0b, 0x08, 0x00, 0x09, 0x00, 0x00, 0x00
        /*0020*/ 	.byte	0x00, 0x00, 0x00, 0x00


//--------------------- .nv.info.add              --------------------------
	.section	.nv.info.add,"",@"SHT_CUDA_INFO"
	.sectionflags	@""
	.align	4


	//----- nvinfo : EIATTR_CUDA_API_VERSION
	.align		4
        /*0000*/ 	.byte	0x04, 0x37
        /*0002*/ 	.short	(.L_7 - .L_6)
.L_6:
        /*0004*/ 	.word	0x00000082


	//----- nvinfo : EIATTR_KPARAM_INFO
	.align		4
.L_7:
        /*0008*/ 	.byte	0x04, 0x17
        /*000a*/ 	.short	(.L_9 - .L_8)
.L_8:
        /*000c*/ 	.word	0x00000000
        /*0010*/ 	.short	0x0002
        /*0012*/ 	.short	0x0010
        /*0014*/ 	.byte	0x00, 0xf5, 0x21, 0x00


	//----- nvinfo : EIATTR_KPARAM_INFO
	.align		4
.L_9:
        /*0018*/ 	.byte	0x04, 0x17
        /*001a*/ 	.short	(.L_11 - .L_10)
.L_10:
        /*001c*/ 	.word	0x00000000
        /*0020*/ 	.short	0x0001
        /*0022*/ 	.short	0x0008
        /*0024*/ 	.byte	0x00, 0xf5, 0x21, 0x00


	//----- nvinfo : EIATTR_KPARAM_INFO
	.align		4
.L_11:
        /*0028*/ 	.byte	0x04, 0x17
        /*002a*/ 	.short	(.L_13 - .L_12)
.L_12:
        /*002c*/ 	.word	0x00000000
        /*0030*/ 	.short	0x0000
        /*0032*/ 	.short	0x0000
        /*0034*/ 	.byte	0x00, 0xf0, 0x11, 0x00


	//----- nvinfo : EIATTR_SPARSE_MMA_MASK
	.align		4
.L_13:
        /*0038*/ 	.byte	0x03, 0x50
        /*003a*/ 	.short	0x0000


	//----- nvinfo : EIATTR_MAXREG_COUNT
	.align		4
        /*003c*/ 	.byte	0x03, 0x1b
        /*003e*/ 	.short	0x00ff


	//----- nvinfo : EIATTR_MERCURY_ISA_VERSION
	.align		4
        /*0040*/ 	.byte	0x03, 0x5f
        /*0042*/ 	.short	0x0101


	//----- nvinfo : EIATTR_VRC_CTA_INIT_COUNT
	.align		4
        /*0044*/ 	.byte	0x02, 0x4a
	.zero		1
	.zero		1


	//----- nvinfo : EIATTR_EXIT_INSTR_OFFSETS
	.align		4
        /*0048*/ 	.byte	0x04, 0x1c
        /*004a*/ 	.short	(.L_15 - .L_14)


	//   ....[0]....
.L_14:
        /*004c*/ 	.word	0x00000070


	//   ....[1]....
        /*0050*/ 	.word	0x00000110


	//----- nvinfo : EIATTR_CBANK_PARAM_SIZE
	.align		4
.L_15:
        /*0054*/ 	.byte	0x03, 0x19
        /*0056*/ 	.short	0x0018


	//----- nvinfo : EIATTR_PARAM_CBANK
	.align		4
        /*0058*/ 	.byte	0x04, 0x0a
        /*005a*/ 	.short	(.L_17 - .L_16)
	.align		4
.L_16:
        /*005c*/ 	.word	index@(.nv.constant0.add)
        /*0060*/ 	.short	0x0380
        /*0062*/ 	.short	0x0018


	//----- nvinfo : EIATTR_SW_WAR
	.align		4
.L_17:
        /*0064*/ 	.byte	0x04, 0x36
        /*0066*/ 	.short	(.L_19 - .L_18)
.L_18:
        /*0068*/ 	.word	0x00000008
.L_19:


//--------------------- .nv.callgraph             --------------------------
	.section	.nv.callgraph,"",@"SHT_CUDA_CALLGRAPH"
	.align	4
	.sectionentsize	8
	.align		4
        /*0000*/ 	.word	0x00000000
	.align		4
        /*0004*/ 	.word	0xffffffff
	.align		4
        /*0008*/ 	.word	0x00000000
	.align		4
        /*000c*/ 	.word	0xfffffffe
	.align		4
        /*0010*/ 	.word	0x00000000
	.align		4
        /*0014*/ 	.word	0xfffffffd
	.align		4
        /*0018*/ 	.word	0x00000000
	.align		4
        /*001c*/ 	.word	0xfffffffc


//--------------------- .text.add                 --------------------------
	.section	.text.add,"ax",@progbits
	.align	128
        .global         add
        .type           add,@function
        .size           add,(.L_x_1 - add)
        .other          add,@"STO_CUDA_ENTRY STV_DEFAULT"
add:
.text.add:
[----:B------:R-:W-:Y:S01]  /*0000*/  LDC R1, c[0x0][0x37c] ;  /* 0x0000df00ff017b82 */ /* 0x000fe20000000800 */
[----:B------:R-:W0:Y:S07]  /*0010*/  S2R R0, SR_TID.X ;  /* 0x0000000000007919 */ /* 0x000e2e0000002100 */
[----:B------:R-:W0:Y:S01]  /*0020*/  S2UR UR4, SR_CTAID.X ;  /* 0x00000000000479c3 */ /* 0x000e220000002500 */
[----:B------:R-:W1:Y:S07]  /*0030*/  LDCU UR5, c[0x0][0x380] ;  /* 0x00007000ff0577ac */ /* 0x000e6e0008000800 */
[----:B------:R-:W0:Y:S02]  /*0040*/  LDC R7, c[0x0][0x360] ;  /* 0x0000d800ff077b82 */ /* 0x000e240000000800 */
[----:B0-----:R-:W-:-:S05]  /*0050*/  IMAD R7, R7, UR4, R0 ;  /* 0x0000000407077c24 */ /* 0x001fca000f8e0200 */
[----:B-1----:R-:W-:-:S13]  /*0060*/  ISETP.GE.AND P0, PT, R7, UR5, PT ;  /* 0x0000000507007c0c */ /* 0x002fda000bf06270 */
[----:B------:R-:W-:Y:S05]  /*0070*/  @P0 EXIT ;  /* 0x000000000000094d */ /* 0x000fea0003800000 */
[----:B------:R-:W0:Y:S01]  /*0080*/  LDC.64 R2, c[0x0][0x388] ;  /* 0x0000e200ff027b82 */ /* 0x000e220000000a00 */
[----:B------:R-:W1:Y:S07]  /*0090*/  LDCU.64 UR4, c[0x0][0x358] ;  /* 0x00006b00ff0477ac */ /* 0x000e6e0008000a00 */
[----:B------:R-:W2:Y:S01]  /*00a0*/  LDC.64 R4, c[0x0][0x390] ;  /* 0x0000e400ff047b82 */ /* 0x000ea20000000a00 */
[----:B0-----:R-:W-:-:S06]  /*00b0*/  IMAD.WIDE R2, R7, 0x4, R2 ;  /* 0x0000000407027825 */ /* 0x001fcc00078e0202 */
[----:B-1----:R-:W3:Y:S01]  /*00c0*/  LDG.E R2, desc[UR4][R2.64] ;  /* 0x0000000402027981 */ /* 0x002ee2000c1e1900 */
[----:B--2---:R-:W-:-:S05]  /*00d0*/  IMAD.WIDE R4, R7, 0x4, R4 ;  /* 0x0000000407047825 */ /* 0x004fca00078e0204 */
[----:B------:R-:W3:Y:S02]  /*00e0*/  LDG.E R7, desc[UR4][R4.64] ;  /* 0x0000000404077981 */ /* 0x000ee4000c1e1900 */
[----:B---3--:R-:W-:-:S05]  /*00f0*/  FADD R7, R2, R7 ;  /* 0x0000000702077221 */ /* 0x008fca0000000000 */
[----:B------:R-:W-:Y:S01]  /*0100*/  STG.E desc[UR4][R4.64], R7 ;  /* 0x0000000704007986 */ /* 0x000fe2000c101904 */
[----:B------:R-:W-:Y:S05]  /*0110*/  EXIT ;  /* 0x000000000000794d */ /* 0x000fea0003800000 */
.L_x_0:
[----:B------:R-:W-:-:S00]  /*0120*/  BRA `(.L_x_0) ;  /* 0xfffffffc00fc7947 */ /* 0x000fc0000383ffff */
[----:B------:R-:W-:-:S00]  /*0130*/  NOP ;  /* 0x0000000000007918 */ /* 0x000fc00000000000 */
        /* <DEDUP_REMOVED lines=12> */
.L_x_1:


//--------------------- .nv.shared.reserved.0     --------------------------
	.section	.nv.shared.reserved.0,"aw",@nobits
	.weak		__nv_reservedSMEM_offset_0_alias
	.size		__nv_reservedSMEM_offset_0_alias, 0, 64
	.other		__nv_reservedSMEM_offset_0_alias,@"STO_CUDA_RESERVED_SHARED STV_DEFAULT"
__nv_reservedSMEM_offset_0_alias:
	.zero		0
	.zero		64


//--------------------- .nv.constant0.add         --------------------------
	.section	.nv.constant0.add,"a",@progbits
	.sectionflags	@""
	.align	4
.nv.constant0.add:
	.zero		920


//--------------------- SYMBOLS --------------------------

	.type		.nv.reservedSmem.offset0,@object
	.size		.nv.reservedSmem.offset0,0x4
